//
// Generated by NVIDIA NVVM Compiler
//
// Compiler Build ID: CL-36424714
// Cuda compilation tools, release 13.0, V13.0.88
// Based on NVVM 20.0.0
//

.version 9.0
.target sm_100
.address_size 64

	// .globl	_Z3addPfS_S_

.visible .entry _Z3addPfS_S_(
	.param .u64 .ptr .align 1 _Z3addPfS_S__param_0,
	.param .u64 .ptr .align 1 _Z3addPfS_S__param_1,
	.param .u64 .ptr .align 1 _Z3addPfS_S__param_2
)
{
	.reg .b32 	%r<2>;
	.reg .b32 	%f<5>;
	.reg .b64 	%rd<11>;

	ld.param.u64 	%rd1, [_Z3addPfS_S__param_0];
	ld.param.u64 	%rd2, [_Z3addPfS_S__param_1];
	ld.param.u64 	%rd3, [_Z3addPfS_S__param_2];
	cvta.to.global.u64 	%rd4, %rd2;
	cvta.to.global.u64 	%rd5, %rd1;
	mov.u32 	%r1, %tid.x;
	mul.wide.u32 	%rd6, %r1, 4;
	add.s64 	%rd7, %rd5, %rd6;
	ld.global.f32 	%f1, [%rd7];
	add.s64 	%rd8, %rd4, %rd6;
	ld.global.f32 	%f2, [%rd8];
	add.f32 	%f3, %f1, %f2;
	min.f32 	%f4, %f3, 0f41200000;
	cvta.to.global.u64 	%rd9, %rd3;
	add.s64 	%rd10, %rd9, %rd6;
	st.global.f32 	[%rd10], %f4;
	ret;

}


// ===== COMPILED SASS (sm_100) =====

	.target	sm_100

	.elftype	@"ET_EXEC"


//--------------------- .note.nv.tkinfo           --------------------------
	.section	.note.nv.tkinfo,"",@"SHT_NOTE"
	.sectionflags	@"SHF_NOTE_NV_TKINFO"
	.tkinfo
        /*0018*/ 	.word	0x00000002
        /*0030*/ 	.string	""
        /*0030*/ 	.string	"ptxas"
        /*0030*/ 	.string	"Cuda compilation tools, release 13.0, V13.0.88"
        /*0030*/ 	.string	"Build cuda_13.0.r13.0/compiler.36424714_0"
        /*0030*/ 	.string	"-arch sm_100 -m 64 "



//--------------------- .note.nv.cuinfo           --------------------------
	.section	.note.nv.cuinfo,"",@"SHT_NOTE"
	.sectionflags	@"SHF_NOTE_NV_CUINFO"
        /*0018*/ 	.short	0x0002
        /*001a*/ 	.short	0x0064
        /*001c*/ 	.short	0x0082
	.zero		2


//--------------------- .nv.info                  --------------------------
	.section	.nv.info,"",@"SHT_CUDA_INFO"
	.align	4


	//----- nvinfo : EIATTR_REGCOUNT
	.align		4
        /*0000*/ 	.byte	0x04, 0x2f
        /*0002*/ 	.short	(.L_1 - .L_0)
	.align		4
.L_0:
        /*0004*/ 	.word	index@(_Z3addPfS_S_)
        /*0008*/ 	.word	0x0000000c


	//----- nvinfo : EIATTR_FRAME_SIZE
	.align		4
.L_1:
        /*000c*/ 	.byte	0x04, 0x11
        /*000e*/ 	.short	(.L_3 - .L_2)
	.align		4
.L_2:
        /*0010*/ 	.word	index@(_Z3addPfS_S_)
        /*0014*/ 	.word	0x00000000


	//----- nvinfo : EIATTR_MIN_STACK_SIZE
	.align		4
.L_3:
        /*0018*/ 	.byte	0x04, 0x12
        /*001a*/ 	.short	(.L_5 - .L_4)
	.align		4
.L_4:
        /*001c*/ 	.word	index@(_Z3addPfS_S_)
        /*0020*/ 	.word	0x00000000
.L_5:


//--------------------- .nv.compat                --------------------------
	.section	.nv.compat,"",@"SHT_CUDA_COMPAT_INFO"
	.align	4
        /*0000*/ 	.byte	0x02, 0x09, 0x00, 0x00, 0x02, 0x02, 0x01, 0x00, 0x02, 0x05, 0x05, 0x00, 0x03, 0x07, 0x01, 0x01
        /*0010*/ 	.byte	0x02, 0x03, 0x00, 0x00, 0x02, 0x06, 0x01, 0x00, 0x04, 0x0b, 0x08, 0x00, 0x09, 0x00, 0x00, 0x00
        /*0020*/ 	.byte	0x00, 0x00, 0x00, 0x00


//--------------------- .nv.info._Z3addPfS_S_     --------------------------
	.section	.nv.info._Z3addPfS_S_,"",@"SHT_CUDA_INFO"
	.sectionflags	@""
	.align	4


	//----- nvinfo : EIATTR_CUDA_API_VERSION
	.align		4
        /*0000*/ 	.byte	0x04, 0x37
        /*0002*/ 	.short	(.L_7 - .L_6)
.L_6:
        /*0004*/ 	.word	0x00000082


	//----- nvinfo : EIATTR_KPARAM_INFO
	.align		4
.L_7:
        /*0008*/ 	.byte	0x04, 0x17
        /*000a*/ 	.short	(.L_9 - .L_8)
.L_8:
        /*000c*/ 	.word	0x00000000
        /*0010*/ 	.short	0x0002
        /*0012*/ 	.short	0x0010
        /*0014*/ 	.byte	0x00, 0xf5, 0x21, 0x00


	//----- nvinfo : EIATTR_KPARAM_INFO
	.align		4
.L_9:
        /*0018*/ 	.byte	0x04, 0x17
        /*001a*/ 	.short	(.L_11 - .L_10)
.L_10:
        /*001c*/ 	.word	0x00000000
        /*0020*/ 	.short	0x0001
        /*0022*/ 	.short	0x0008
        /*0024*/ 	.byte	0x00, 0xf5, 0x21, 0x00


	//----- nvinfo : EIATTR_KPARAM_INFO
	.align		4
.L_11:
        /*0028*/ 	.byte	0x04, 0x17
        /*002a*/ 	.short	(.L_13 - .L_12)
.L_12:
        /*002c*/ 	.word	0x00000000
        /*0030*/ 	.short	0x0000
        /*0032*/ 	.short	0x0000
        /*0034*/ 	.byte	0x00, 0xf5, 0x21, 0x00


	//----- nvinfo : EIATTR_SPARSE_MMA_MASK
	.align		4
.L_13:
        /*0038*/ 	.byte	0x03, 0x50
        /*003a*/ 	.short	0x0000


	//----- nvinfo : EIATTR_MAXREG_COUNT
	.align		4
        /*003c*/ 	.byte	0x03, 0x1b
        /*003e*/ 	.short	0x00ff


	//----- nvinfo : EIATTR_MERCURY_ISA_VERSION
	.align		4
        /*0040*/ 	.byte	0x03, 0x5f
        /*0042*/ 	.short	0x0101


	//----- nvinfo : EIATTR_VRC_CTA_INIT_COUNT
	.align		4
        /*0044*/ 	.byte	0x02, 0x4a
	.zero		1
	.zero		1


	//----- nvinfo : EIATTR_EXIT_INSTR_OFFSETS
	.align		4
        /*0048*/ 	.byte	0x04, 0x1c
        /*004a*/ 	.short	(.L_15 - .L_14)


	//   ....[0]....
.L_14:
        /*004c*/ 	.word	0x000000e0


	//----- nvinfo : EIATTR_CBANK_PARAM_SIZE
	.align		4
.L_15:
        /*0050*/ 	.byte	0x03, 0x19
        /*0052*/ 	.short	0x0018


	//----- nvinfo : EIATTR_PARAM_CBANK
	.align		4
        /*0054*/ 	.byte	0x04, 0x0a
        /*0056*/ 	.short	(.L_17 - .L_16)
	.align		4
.L_16:
        /*0058*/ 	.word	index@(.nv.constant0._Z3addPfS_S_)
        /*005c*/ 	.short	0x0380
        /*005e*/ 	.short	0x0018


	//----- nvinfo : EIATTR_SW_WAR
	.align		4
.L_17:
        /*0060*/ 	.byte	0x04, 0x36
        /*0062*/ 	.short	(.L_19 - .L_18)
.L_18:
        /*0064*/ 	.word	0x00000008
.L_19:


//--------------------- .nv.callgraph             --------------------------
	.section	.nv.callgraph,"",@"SHT_CUDA_CALLGRAPH"
	.align	4
	.sectionentsize	8
	.align		4
        /*0000*/ 	.word	0x00000000
	.align		4
        /*0004*/ 	.word	0xffffffff
	.align		4
        /*0008*/ 	.word	0x00000000
	.align		4
        /*000c*/ 	.word	0xfffffffe
	.align		4
        /*0010*/ 	.word	0x00000000
	.align		4
        /*0014*/ 	.word	0xfffffffd
	.align		4
        /*0018*/ 	.word	0x00000000
	.align		4
        /*001c*/ 	.word	0xfffffffc


//--------------------- .text._Z3addPfS_S_        --------------------------
	.section	.text._Z3addPfS_S_,"ax",@progbits
	.align	128
        .global         _Z3addPfS_S_
        .type           _Z3addPfS_S_,@function
        .size           _Z3addPfS_S_,(.L_x_1 - _Z3addPfS_S_)
        .other          _Z3addPfS_S_,@"STO_CUDA_ENTRY STV_DEFAULT"
_Z3addPfS_S_:
.text._Z3addPfS_S_:
[----:B------:R-:W-:Y:S01]  /*0000*/  LDC R1, c[0x0][0x37c] ;  /* 0x0000df00ff017b82 */ /* 0x000fe20000000800 */
[----:B------:R-:W0:Y:S07]  /*0010*/  S2R R9, SR_TID.X ;  /* 0x0000000000097919 */ /* 0x000e2e0000002100 */
[----:B------:R-:W0:Y:S01]  /*0020*/  LDC.64 R2, c[0x0][0x380] ;  /* 0x0000e000ff027b82 */ /* 0x000e220000000a00 */
[----:B------:R-:W1:Y:S07]  /*0030*/  LDCU.64 UR4, c[0x0][0x358] ;  /* 0x00006b00ff0477ac */ /* 0x000e6e0008000a00 */
[----:B------:R-:W2:Y:S08]  /*0040*/  LDC.64 R4, c[0x0][0x388] ;  /* 0x0000e200ff047b82 */ /* 0x000eb00000000a00 */
[----:B------:R-:W3:Y:S01]  /*0050*/  LDC.64 R6, c[0x0][0x390] ;  /* 0x0000e400ff067b82 */ /* 0x000ee20000000a00 */
[----:B0-----:R-:W-:-:S04]  /*0060*/  IMAD.WIDE.U32 R2, R9, 0x4, R2 ;  /* 0x0000000409027825 */ /* 0x001fc800078e0002 */
[C---:B--2---:R-:W-:Y:S02]  /*0070*/  IMAD.WIDE.U32 R4, R9.reuse, 0x4, R4 ;  /* 0x0000000409047825 */ /* 0x044fe400078e0004 */
[----:B-1----:R-:W2:Y:S04]  /*0080*/  LDG.E R2, desc[UR4][R2.64] ;  /* 0x0000000402027981 */ /* 0x002ea8000c1e1900 */
[----:B------:R-:W2:Y:S01]  /*0090*/  LDG.E R5, desc[UR4][R4.64] ;  /* 0x0000000404057981 */ /* 0x000ea2000c1e1900 */
[----:B---3--:R-:W-:-:S04]  /*00a0*/  IMAD.WIDE.U32 R6, R9, 0x4, R6 ;  /* 0x0000000409067825 */ /* 0x008fc800078e0006 */
[----:B--2---:R-:W-:-:S05]  /*00b0*/  FADD R0, R2, R5 ;  /* 0x0000000502007221 */ /* 0x004fca0000000000 */
[----:B------:R-:W-:-:S05]  /*00c0*/  FMNMX R9, R0, 10, PT ;  /* 0x4120000000097809 */ /* 0x000fca0003800000 */
[----:B------:R-:W-:Y:S01]  /*00d0*/  STG.E desc[UR4][R6.64], R9 ;  /* 0x0000000906007986 */ /* 0x000fe2000c101904 */
[----:B------:R-:W-:Y:S05]  /*00e0*/  EXIT ;  /* 0x000000000000794d */ /* 0x000fea0003800000 */
.L_x_0:
[----:B------:R-:W-:-:S00]  /*00f0*/  BRA `(.L_x_0) ;  /* 0xfffffffc00fc7947 */ /* 0x000fc0000383ffff */
[----:B------:R-:W-:-:S00]  /*0100*/  NOP ;  /* 0x0000000000007918 */ /* 0x000fc00000000000 */
[----:B------:R-:W-:-:S00]  /*0110*/  NOP ;  /* 0x0000000000007918 */ /* 0x000fc00000000000 */
[----:B------:R-:W-:-:S00]  /*0120*/  NOP ;  /* 0x0000000000007918 */ /* 0x000fc00000000000 */
[----:B------:R-:W-:-:S00]  /*0130*/  NOP ;  /* 0x0000000000007918 */ /* 0x000fc00000000000 */
[----:B------:R-:W-:-:S00]  /*0140*/  NOP ;  /* 0x0000000000007918 */ /* 0x000fc00000000000 */
[----:B------:R-:W-:-:S00]  /*0150*/  NOP ;  /* 0x0000000000007918 */ /* 0x000fc00000000000 */
[----:B------:R-:W-:-:S00]  /*0160*/  NOP ;  /* 0x0000000000007918 */ /* 0x000fc00000000000 */
[----:B------:R-:W-:-:S00]  /*0170*/  NOP ;  /* 0x0000000000007918 */ /* 0x000fc00000000000 */
.L_x_1:


//--------------------- .nv.shared.reserved.0     --------------------------
	.section	.nv.shared.reserved.0,"aw",@nobits
	.weak		__nv_reservedSMEM_offset_0_alias
	.size		__nv_reservedSMEM_offset_0_alias, 0, 64
	.other		__nv_reservedSMEM_offset_0_alias,@"STO_CUDA_RESERVED_SHARED STV_DEFAULT"
__nv_reservedSMEM_offset_0_alias:
	.zero		0
	.zero		64


//--------------------- .nv.constant0._Z3addPfS_S_ --------------------------
	.section	.nv.constant0._Z3addPfS_S_,"a",@progbits
	.sectionflags	@""
	.align	4
.nv.constant0._Z3addPfS_S_:
	.zero		920


//--------------------- SYMBOLS --------------------------

	.type		.nv.reservedSmem.offset0,@object
	.size		.nv.reservedSmem.offset0,0x4
